//
// Generated by NVIDIA NVVM Compiler
//
// Compiler Build ID: CL-36424714
// Cuda compilation tools, release 13.0, V13.0.88
// Based on NVVM 20.0.0
//

.version 9.0
.target sm_100
.address_size 64

	// .globl	_Z22print_details_of_warpsv
.extern .func  (.param .b32 func_retval0) vprintf
(
	.param .b64 vprintf_param_0,
	.param .b64 vprintf_param_1
)
;
.global .align 1 .b8 $str[32] = {103, 105, 100, 58, 32, 37, 100, 44, 32, 119, 97, 114, 112, 95, 105, 100, 58, 32, 37, 100, 44, 32, 103, 98, 105, 100, 58, 32, 37, 100, 10};

.visible .entry _Z22print_details_of_warpsv()
{
	.local .align 8 .b8 	__local_depot0[16];
	.reg .b64 	%SP;
	.reg .b64 	%SPL;
	.reg .b32 	%r<11>;
	.reg .b64 	%rd<5>;

	mov.u64 	%SPL, __local_depot0;
	cvta.local.u64 	%SP, %SPL;
	add.u64 	%rd1, %SP, 0;
	add.u64 	%rd2, %SPL, 0;
	mov.u32 	%r1, %ctaid.y;
	mov.u32 	%r2, %nctaid.x;
	mov.u32 	%r3, %ntid.x;
	mov.u32 	%r4, %ctaid.x;
	mov.u32 	%r5, %tid.x;
	mad.lo.s32 	%r6, %r1, %r2, %r4;
	mad.lo.s32 	%r7, %r6, %r3, %r5;
	shr.u32 	%r8, %r5, 5;
	st.local.v2.u32 	[%rd2], {%r7, %r8};
	st.local.u32 	[%rd2+8], %r6;
	mov.u64 	%rd3, $str;
	cvta.global.u64 	%rd4, %rd3;
	{ // callseq 0, 0
	.param .b64 param0;
	st.param.b64 	[param0], %rd4;
	.param .b64 param1;
	st.param.b64 	[param1], %rd1;
	.param .b32 retval0;
	call.uni (retval0), 
	vprintf, 
	(
	param0, 
	param1
	);
	ld.param.b32 	%r9, [retval0];
	} // callseq 0
	ret;

}


// ===== COMPILED SASS (sm_100) =====

	.target	sm_100

	.elftype	@"ET_EXEC"


//--------------------- .note.nv.tkinfo           --------------------------
	.section	.note.nv.tkinfo,"",@"SHT_NOTE"
	.sectionflags	@"SHF_NOTE_NV_TKINFO"
	.tkinfo
        /*0018*/ 	.word	0x00000002
        /*0030*/ 	.string	""
        /*0030*/ 	.string	"ptxas"
        /*0030*/ 	.string	"Cuda compilation tools, release 13.0, V13.0.88"
        /*0030*/ 	.string	"Build cuda_13.0.r13.0/compiler.36424714_0"
        /*0030*/ 	.string	"-arch sm_100 -m 64 "



//--------------------- .note.nv.cuinfo           --------------------------
	.section	.note.nv.cuinfo,"",@"SHT_NOTE"
	.sectionflags	@"SHF_NOTE_NV_CUINFO"
        /*0018*/ 	.short	0x0002
        /*001a*/ 	.short	0x0064
        /*001c*/ 	.short	0x0082
	.zero		2


//--------------------- .nv.info                  --------------------------
	.section	.nv.info,"",@"SHT_CUDA_INFO"
	.align	4


	//----- nvinfo : EIATTR_REGCOUNT
	.align		4
        /*0000*/ 	.byte	0x04, 0x2f
        /*0002*/ 	.short	(.L_2 - .L_1)
	.align		4
.L_1:
        /*0004*/ 	.word	index@(_Z22print_details_of_warpsv)
        /*0008*/ 	.word	0x00000018


	//----- nvinfo : EIATTR_FRAME_SIZE
	.align		4
.L_2:
        /*000c*/ 	.byte	0x04, 0x11
        /*000e*/ 	.short	(.L_4 - .L_3)
	.align		4
.L_3:
        /*0010*/ 	.word	index@(_Z22print_details_of_warpsv)
        /*0014*/ 	.word	0x00000010


	//----- nvinfo : EIATTR_MIN_STACK_SIZE
	.align		4
.L_4:
        /*0018*/ 	.byte	0x04, 0x12
        /*001a*/ 	.short	(.L_6 - .L_5)
	.align		4
.L_5:
        /*001c*/ 	.word	index@(_Z22print_details_of_warpsv)
        /*0020*/ 	.word	0x00000010
.L_6:


//--------------------- .nv.compat                --------------------------
	.section	.nv.compat,"",@"SHT_CUDA_COMPAT_INFO"
	.align	4
        /*0000*/ 	.byte	0x02, 0x09, 0x00, 0x00, 0x02, 0x02, 0x01, 0x00, 0x02, 0x05, 0x05, 0x00, 0x03, 0x07, 0x01, 0x01
        /*0010*/ 	.byte	0x02, 0x03, 0x00, 0x00, 0x02, 0x06, 0x01, 0x00, 0x04, 0x0b, 0x08, 0x00, 0x09, 0x00, 0x00, 0x00
        /*0020*/ 	.byte	0x00, 0x00, 0x00, 0x00


//--------------------- .nv.info._Z22print_details_of_warpsv --------------------------
	.section	.nv.info._Z22print_details_of_warpsv,"",@"SHT_CUDA_INFO"
	.sectionflags	@""
	.align	4


	//----- nvinfo : EIATTR_CUDA_API_VERSION
	.align		4
        /*0000*/ 	.byte	0x04, 0x37
        /*0002*/ 	.short	(.L_8 - .L_7)
.L_7:
        /*0004*/ 	.word	0x00000082


	//----- nvinfo : EIATTR_SPARSE_MMA_MASK
	.align		4
.L_8:
        /*0008*/ 	.byte	0x03, 0x50
        /*000a*/ 	.short	0x0000


	//----- nvinfo : EIATTR_MAXREG_COUNT
	.align		4
        /*000c*/ 	.byte	0x03, 0x1b
        /*000e*/ 	.short	0x00ff


	//----- nvinfo : EIATTR_EXTERNS
	.align		4
        /*0010*/ 	.byte	0x04, 0x0f
        /*0012*/ 	.short	(.L_10 - .L_9)


	//   ....[0]....
	.align		4
.L_9:
        /*0014*/ 	.word	index@(vprintf)


	//----- nvinfo : EIATTR_MERCURY_ISA_VERSION
	.align		4
.L_10:
        /*0018*/ 	.byte	0x03, 0x5f
        /*001a*/ 	.short	0x0101


	//----- nvinfo : EIATTR_VRC_CTA_INIT_COUNT
	.align		4
        /*001c*/ 	.byte	0x02, 0x4a
	.zero		1
	.zero		1


	//----- nvinfo : EIATTR_SYSCALL_OFFSETS
	.align		4
        /*0020*/ 	.byte	0x04, 0x46
        /*0022*/ 	.short	(.L_12 - .L_11)


	//   ....[0]....
.L_11:
        /*0024*/ 	.word	0x00000160


	//----- nvinfo : EIATTR_EXIT_INSTR_OFFSETS
	.align		4
.L_12:
        /*0028*/ 	.byte	0x04, 0x1c
        /*002a*/ 	.short	(.L_14 - .L_13)


	//   ....[0]....
.L_13:
        /*002c*/ 	.word	0x00000170


	//----- nvinfo : EIATTR_SW_WAR
	.align		4
.L_14:
        /*0030*/ 	.byte	0x04, 0x36
        /*0032*/ 	.short	(.L_16 - .L_15)
.L_15:
        /*0034*/ 	.word	0x00000008
.L_16:


//--------------------- .nv.callgraph             --------------------------
	.section	.nv.callgraph,"",@"SHT_CUDA_CALLGRAPH"
	.align	4
	.sectionentsize	8
	.align		4
        /*0000*/ 	.word	0x00000000
	.align		4
        /*0004*/ 	.word	0xffffffff
	.align		4
        /*0008*/ 	.word	index@(_Z22print_details_of_warpsv)
	.align		4
        /*000c*/ 	.word	index@(vprintf)
	.align		4
        /*0010*/ 	.word	0x00000000
	.align		4
        /*0014*/ 	.word	0xfffffffe
	.align		4
        /*0018*/ 	.word	0x00000000
	.align		4
        /*001c*/ 	.word	0xfffffffd
	.align		4
        /*0020*/ 	.word	0x00000000
	.align		4
        /*0024*/ 	.word	0xfffffffc


//--------------------- .nv.constant4             --------------------------
	.section	.nv.constant4,"a",@progbits
	.align	8
	.align		8
.nv.constant4:
        /*0000*/ 	.dword	vprintf
	.align		8
        /*0008*/ 	.dword	$str


//--------------------- .text._Z22print_details_of_warpsv --------------------------
	.section	.text._Z22print_details_of_warpsv,"ax",@progbits
	.align	128
        .global         _Z22print_details_of_warpsv
        .type           _Z22print_details_of_warpsv,@function
        .size           _Z22print_details_of_warpsv,(.L_x_2 - _Z22print_details_of_warpsv)
        .other          _Z22print_details_of_warpsv,@"STO_CUDA_ENTRY STV_DEFAULT"
_Z22print_details_of_warpsv:
.text._Z22print_details_of_warpsv:
[----:B------:R-:W0:Y:S01]  /*0000*/  LDC R1, c[0x0][0x37c] ;  /* 0x0000df00ff017b82 */ /* 0x000e220000000800 */
[----:B------:R-:W1:Y:S01]  /*0010*/  S2R R3, SR_CTAID.X ;  /* 0x0000000000037919 */ /* 0x000e620000002500 */
[----:B------:R-:W2:Y:S06]  /*0020*/  LDCU UR5, c[0x0][0x2fc] ;  /* 0x00005f80ff0577ac */ /* 0x000eac0008000800 */
[----:B------:R-:W1:Y:S01]  /*0030*/  S2UR UR4, SR_CTAID.Y ;  /* 0x00000000000479c3 */ /* 0x000e620000002600 */
[----:B------:R-:W-:Y:S01]  /*0040*/  MOV R8, 0x0 ;  /* 0x0000000000087802 */ /* 0x000fe20000000f00 */
[----:B------:R-:W3:Y:S01]  /*0050*/  S2R R5, SR_TID.X ;  /* 0x0000000000057919 */ /* 0x000ee20000002100 */
[----:B0-----:R-:W-:-:S05]  /*0060*/  VIADD R1, R1, 0xfffffff0 ;  /* 0xfffffff001017836 */ /* 0x001fca0000000000 */
[----:B------:R-:W1:Y:S01]  /*0070*/  LDC R0, c[0x0][0x370] ;  /* 0x0000dc00ff007b82 */ /* 0x000e620000000800 */
[----:B------:R-:W0:Y:S07]  /*0080*/  LDCU UR6, c[0x0][0x360] ;  /* 0x00006c00ff0677ac */ /* 0x000e2e0008000800 */
[----:B------:R-:W4:Y:S01]  /*0090*/  LDC.64 R8, c[0x4][R8] ;  /* 0x0100000008087b82 */ /* 0x000f220000000a00 */
[----:B-1----:R-:W-:Y:S01]  /*00a0*/  IMAD R0, R0, UR4, R3 ;  /* 0x0000000400007c24 */ /* 0x002fe2000f8e0203 */
[----:B------:R-:W1:Y:S01]  /*00b0*/  LDCU UR4, c[0x0][0x2f8] ;  /* 0x00005f00ff0477ac */ /* 0x000e620008000800 */
[----:B---3--:R-:W-:-:S02]  /*00c0*/  SHF.R.U32.HI R3, RZ, 0x5, R5 ;  /* 0x00000005ff037819 */ /* 0x008fc40000011605 */
[----:B0-----:R-:W-:Y:S01]  /*00d0*/  IMAD R2, R0, UR6, R5 ;  /* 0x0000000600027c24 */ /* 0x001fe2000f8e0205 */
[----:B------:R0:W-:Y:S01]  /*00e0*/  STL [R1+0x8], R0 ;  /* 0x0000080001007387 */ /* 0x0001e20000100800 */
[----:B------:R-:W3:Y:S03]  /*00f0*/  LDCU.64 UR6, c[0x4][0x8] ;  /* 0x01000100ff0677ac */ /* 0x000ee60008000a00 */
[----:B------:R0:W-:Y:S01]  /*0100*/  STL.64 [R1], R2 ;  /* 0x0000000201007387 */ /* 0x0001e20000100a00 */
[----:B-1----:R-:W-:Y:S01]  /*0110*/  IADD3 R6, P0, PT, R1, UR4, RZ ;  /* 0x0000000401067c10 */ /* 0x002fe2000ff1e0ff */
[----:B---3--:R-:W-:Y:S01]  /*0120*/  IMAD.U32 R4, RZ, RZ, UR6 ;  /* 0x00000006ff047e24 */ /* 0x008fe2000f8e00ff */
[----:B------:R-:W-:-:S03]  /*0130*/  MOV R5, UR7 ;  /* 0x0000000700057c02 */ /* 0x000fc60008000f00 */
[----:B0-2-4-:R-:W-:-:S08]  /*0140*/  IMAD.X R7, RZ, RZ, UR5, P0 ;  /* 0x00000005ff077e24 */ /* 0x015fd000080e06ff */
[----:B------:R-:W-:-:S07]  /*0150*/  LEPC R20, `(.L_x_0) ;  /* 0x000000001014794e */ /* 0x000fce0000000000 */
[----:B------:R-:W-:Y:S05]  /*0160*/  CALL.ABS.NOINC R8 ;  /* 0x0000000008007343 */ /* 0x000fea0003c00000 */
.L_x_0:
[----:B------:R-:W-:Y:S05]  /*0170*/  EXIT ;  /* 0x000000000000794d */ /* 0x000fea0003800000 */
.L_x_1:
[----:B------:R-:W-:-:S00]  /*0180*/  BRA `(.L_x_1) ;  /* 0xfffffffc00fc7947 */ /* 0x000fc0000383ffff */
[----:B------:R-:W-:-:S00]  /*0190*/  NOP ;  /* 0x0000000000007918 */ /* 0x000fc00000000000 */
        /* <DEDUP_REMOVED lines=14> */
.L_x_2:


//--------------------- .nv.global.init           --------------------------
	.section	.nv.global.init,"aw",@progbits
.nv.global.init:
	.type		$str,@object
	.size		$str,(.L_0 - $str)
$str:
        /*0000*/ 	.byte	0x67, 0x69, 0x64, 0x3a, 0x20, 0x25, 0x64, 0x2c, 0x20, 0x77, 0x61, 0x72, 0x70, 0x5f, 0x69, 0x64
        /*0010*/ 	.byte	0x3a, 0x20, 0x25, 0x64, 0x2c, 0x20, 0x67, 0x62, 0x69, 0x64, 0x3a, 0x20, 0x25, 0x64, 0x0a, 0x00
.L_0:


//--------------------- .nv.shared.reserved.0     --------------------------
	.section	.nv.shared.reserved.0,"aw",@nobits
	.weak		__nv_reservedSMEM_offset_0_alias
	.size		__nv_reservedSMEM_offset_0_alias, 0, 64
	.other		__nv_reservedSMEM_offset_0_alias,@"STO_CUDA_RESERVED_SHARED STV_DEFAULT"
__nv_reservedSMEM_offset_0_alias:
	.zero		0
	.zero		64


//--------------------- .nv.constant0._Z22print_details_of_warpsv --------------------------
	.section	.nv.constant0._Z22print_details_of_warpsv,"a",@progbits
	.sectionflags	@""
	.align	4
.nv.constant0._Z22print_details_of_warpsv:
	.zero		896


//--------------------- SYMBOLS --------------------------

	.type		.nv.reservedSmem.offset0,@object
	.size		.nv.reservedSmem.offset0,0x4
	.type		vprintf,@function
